	.headerflags	@"EF_CUDA_TEXMODE_UNIFIED EF_CUDA_64BIT_ADDRESS EF_CUDA_ACCELERATORS EF_CUDA_SM90 EF_CUDA_VIRTUAL_SM(EF_CUDA_SM90)"
	.elftype	@"ET_EXEC"


//--------------------- .nv.info                  --------------------------
	.section	.nv.info,"",@"SHT_CUDA_INFO"
	.align	4


	//----- nvinfo : EIATTR_REGCOUNT
	.align		4
        /*0000*/ 	.byte	0x04, 0x2f
        /*0002*/ 	.short	(.L_1 - .L_0)
	.align		4
.L_0:
        /*0004*/ 	.word	index@(triton_poi_fused_eq_2)
        /*0008*/ 	.word	0x0000000a


	//----- nvinfo : EIATTR_MIN_STACK_SIZE
	.align		4
.L_1:
        /*000c*/ 	.byte	0x04, 0x12
        /*000e*/ 	.short	(.L_3 - .L_2)
	.align		4
.L_2:
        /*0010*/ 	.word	index@(triton_poi_fused_eq_2)
        /*0014*/ 	.word	0x00000000


	//----- nvinfo : EIATTR_FRAME_SIZE
	.align		4
.L_3:
        /*0018*/ 	.byte	0x04, 0x11
        /*001a*/ 	.short	(.L_5 - .L_4)
	.align		4
.L_4:
        /*001c*/ 	.word	index@(triton_poi_fused_eq_2)
        /*0020*/ 	.word	0x00000000


	//----- nvinfo : EIATTR_MIN_STACK_SIZE
	.align		4
.L_5:
        /*0024*/ 	.byte	0x04, 0x12
        /*0026*/ 	.short	(.L_7 - .L_6)
	.align		4
.L_6:
        /*0028*/ 	.word	index@(triton_poi_fused_eq_2)
        /*002c*/ 	.word	0x00000000
.L_7:


//--------------------- .nv.info.triton_poi_fused_eq_2 --------------------------
	.section	.nv.info.triton_poi_fused_eq_2,"",@"SHT_CUDA_INFO"
	.sectionflags	@""
	.align	4


	//----- nvinfo : EIATTR_CUDA_API_VERSION
	.align		4
        /*0000*/ 	.byte	0x04, 0x37
        /*0002*/ 	.short	(.L_9 - .L_8)
.L_8:
        /*0004*/ 	.word	0x0000007c


	//----- nvinfo : EIATTR_KPARAM_INFO
	.align		4
.L_9:
        /*0008*/ 	.byte	0x04, 0x17
        /*000a*/ 	.short	(.L_11 - .L_10)
.L_10:
        /*000c*/ 	.word	0x00000000
        /*0010*/ 	.short	0x0002
        /*0012*/ 	.short	0x0010
        /*0014*/ 	.byte	0x00, 0xf0, 0x11, 0x00


	//----- nvinfo : EIATTR_KPARAM_INFO
	.align		4
.L_11:
        /*0018*/ 	.byte	0x04, 0x17
        /*001a*/ 	.short	(.L_13 - .L_12)
.L_12:
        /*001c*/ 	.word	0x00000000
        /*0020*/ 	.short	0x0001
        /*0022*/ 	.short	0x0008
        /*0024*/ 	.byte	0x00, 0xf4, 0x21, 0x00


	//----- nvinfo : EIATTR_KPARAM_INFO
	.align		4
.L_13:
        /*0028*/ 	.byte	0x04, 0x17
        /*002a*/ 	.short	(.L_15 - .L_14)
.L_14:
        /*002c*/ 	.word	0x00000000
        /*0030*/ 	.short	0x0000
        /*0032*/ 	.short	0x0000
        /*0034*/ 	.byte	0x00, 0xf4, 0x21, 0x00


	//----- nvinfo : EIATTR_SPARSE_MMA_MASK
	.align		4
.L_15:
        /*0038*/ 	.byte	0x03, 0x50
        /*003a*/ 	.short	0x0000


	//----- nvinfo : EIATTR_MAXREG_COUNT
	.align		4
        /*003c*/ 	.byte	0x03, 0x1b
        /*003e*/ 	.short	0x00ff


	//----- nvinfo : EIATTR_EXIT_INSTR_OFFSETS
	.align		4
        /*0040*/ 	.byte	0x04, 0x1c
        /*0042*/ 	.short	(.L_17 - .L_16)


	//   ....[0]....
.L_16:
        /*0044*/ 	.word	0x00000140


	//   ....[1]....
        /*0048*/ 	.word	0x00000160


	//----- nvinfo : EIATTR_REQNTID
	.align		4
.L_17:
        /*004c*/ 	.byte	0x04, 0x10
        /*004e*/ 	.short	(.L_19 - .L_18)
.L_18:
        /*0050*/ 	.word	0x00000020
        /*0054*/ 	.word	0x00000001
        /*0058*/ 	.word	0x00000001


	//----- nvinfo : EIATTR_CBANK_PARAM_SIZE
	.align		4
.L_19:
        /*005c*/ 	.byte	0x03, 0x19
        /*005e*/ 	.short	0x0014


	//----- nvinfo : EIATTR_PARAM_CBANK
	.align		4
        /*0060*/ 	.byte	0x04, 0x0a
        /*0062*/ 	.short	(.L_21 - .L_20)
	.align		4
.L_20:
        /*0064*/ 	.word	index@(.nv.constant0.triton_poi_fused_eq_2)
        /*0068*/ 	.short	0x0210
        /*006a*/ 	.short	0x0014


	//----- nvinfo : EIATTR_SW_WAR
	.align		4
.L_21:
        /*006c*/ 	.byte	0x04, 0x36
        /*006e*/ 	.short	(.L_23 - .L_22)
.L_22:
        /*0070*/ 	.word	0x00000008
.L_23:


//--------------------- .nv.callgraph             --------------------------
	.section	.nv.callgraph,"",@"SHT_CUDA_CALLGRAPH"
	.align	4
	.sectionentsize	8
	.align		4
        /*0000*/ 	.word	0x00000000
	.align		4
        /*0004*/ 	.word	0xffffffff
	.align		4
        /*0008*/ 	.word	0x00000000
	.align		4
        /*000c*/ 	.word	0xfffffffe
	.align		4
        /*0010*/ 	.word	0x00000000
	.align		4
        /*0014*/ 	.word	0xfffffffd
	.align		4
        /*0018*/ 	.word	0x00000000
	.align		4
        /*001c*/ 	.word	0xfffffffc


//--------------------- .text.triton_poi_fused_eq_2 --------------------------
	.section	.text.triton_poi_fused_eq_2,"ax",@progbits
	.align	128
        .global         triton_poi_fused_eq_2
        .type           triton_poi_fused_eq_2,@function
        .size           triton_poi_fused_eq_2,(.L_x_1 - triton_poi_fused_eq_2)
        .other          triton_poi_fused_eq_2,@"STO_CUDA_ENTRY STV_DEFAULT"
triton_poi_fused_eq_2:
.text.triton_poi_fused_eq_2:
[----:B------:R-:W0:Y:S02]  /*0000*/  LDC R1, c[0x0][0x28] ;  /* 0x00000a00ff017b82 */ /* 0x000e240000000800 */
[----:B------:R-:W1:Y:S01]  /*0010*/  S2R R0, SR_TID.X ;  /* 0x0000000000007919 */ /* 0x000e620000002100 */
[----:B------:R-:W2:Y:S01]  /*0020*/  LDC.64 R2, c[0x0][0x210] ;  /* 0x00008400ff027b82 */ /* 0x000ea20000000a00 */
[----:B------:R-:W-:Y:S01]  /*0030*/  CS2R R6, SRZ ;  /* 0x0000000000067805 */ /* 0x000fe2000001ff00 */
[----:B------:R-:W-:Y:S01]  /*0040*/  ULDC.64 UR4, c[0x0][0x208] ;  /* 0x0000820000047ab9 */ /* 0x000fe20000000a00 */
[----:B------:R-:W3:Y:S01]  /*0050*/  S2R R5, SR_CTAID.X ;  /* 0x0000000000057919 */ /* 0x000ee20000002500 */
[----:B------:R-:W-:Y:S01]  /*0060*/  ULDC.64 UR6, c[0x0][0x218] ;  /* 0x0000860000067ab9 */ /* 0x000fe20000000a00 */
[----:B-1----:R-:W-:-:S05]  /*0070*/  IMAD.SHL.U32 R0, R0, 0x2, RZ ;  /* 0x0000000200007824 */ /* 0x002fca00078e00ff */
[----:B------:R-:W-:-:S05]  /*0080*/  LOP3.LUT R0, R0, 0x3e, RZ, 0xc0, !PT ;  /* 0x0000003e00007812 */ /* 0x000fca00078ec0ff */
[----:B---3--:R-:W-:-:S04]  /*0090*/  IMAD R5, R5, 0x40, R0 ;  /* 0x0000004005057824 */ /* 0x008fc800078e0200 */
[C---:B--2---:R-:W-:Y:S01]  /*00a0*/  IMAD.WIDE R2, R5.reuse, 0x4, R2 ;  /* 0x0000000405027825 */ /* 0x044fe200078e0202 */
[----:B------:R-:W-:-:S13]  /*00b0*/  ISETP.GE.AND P2, PT, R5, 0x40, PT ;  /* 0x000000400500780c */ /* 0x000fda0003f46270 */
[----:B------:R-:W2:Y:S01]  /*00c0*/  @!P2 LDG.E.64 R6, desc[UR4][R2.64] ;  /* 0x000000040206a981 */ /* 0x000ea2000c1e1b00 */
[----:B------:R-:W-:-:S04]  /*00d0*/  IADD3 R4, P3, R5, UR6, RZ ;  /* 0x0000000605047c10 */ /* 0x000fc8000ff7e0ff */
[----:B------:R-:W-:Y:S02]  /*00e0*/  LEA.HI.X.SX32 R5, R5, UR7, 0x1, P3 ;  /* 0x0000000705057c11 */ /* 0x000fe400098f0eff */
[----:B--2---:R-:W-:Y:S02]  /*00f0*/  LOP3.LUT P1, RZ, R6, 0x7fffffff, RZ, 0xc0, !PT ;  /* 0x7fffffff06ff7812 */ /* 0x004fe4000782c0ff */
[----:B------:R-:W-:Y:S02]  /*0100*/  LOP3.LUT P0, RZ, R7, 0x7fffffff, RZ, 0xc0, !PT ;  /* 0x7fffffff07ff7812 */ /* 0x000fe4000780c0ff */
[----:B------:R-:W-:Y:S02]  /*0110*/  SEL R0, RZ, 0x1, P1 ;  /* 0x00000001ff007807 */ /* 0x000fe40000800000 */
[----:B------:R-:W-:-:S05]  /*0120*/  SEL R7, RZ, 0x100, P0 ;  /* 0x00000100ff077807 */ /* 0x000fca0000000000 */
[----:B------:R-:W-:Y:S01]  /*0130*/  IMAD.IADD R7, R0, 0x1, R7 ;  /* 0x0000000100077824 */ /* 0x000fe200078e0207 */
[----:B------:R-:W-:Y:S06]  /*0140*/  @P2 EXIT ;  /* 0x000000000000294d */ /* 0x000fec0003800000 */
[----:B------:R-:W-:Y:S01]  /*0150*/  STG.E.U16 desc[UR4][R4.64], R7 ;  /* 0x0000000704007986 */ /* 0x000fe2000c101504 */
[----:B------:R-:W-:Y:S05]  /*0160*/  EXIT ;  /* 0x000000000000794d */ /* 0x000fea0003800000 */
.L_x_0:
[----:B------:R-:W-:-:S00]  /*0170*/  BRA `(.L_x_0) ;  /* 0xfffffffc00fc7947 */ /* 0x000fc0000383ffff */
[----:B------:R-:W-:-:S00]  /*0180*/  NOP ;  /* 0x0000000000007918 */ /* 0x000fc00000000000 */
[----:B------:R-:W-:-:S00]  /*0190*/  NOP ;  /* 0x0000000000007918 */ /* 0x000fc00000000000 */
[----:B------:R-:W-:-:S00]  /*01a0*/  NOP ;  /* 0x0000000000007918 */ /* 0x000fc00000000000 */
[----:B------:R-:W-:-:S00]  /*01b0*/  NOP ;  /* 0x0000000000007918 */ /* 0x000fc00000000000 */
[----:B------:R-:W-:-:S00]  /*01c0*/  NOP ;  /* 0x0000000000007918 */ /* 0x000fc00000000000 */
[----:B------:R-:W-:-:S00]  /*01d0*/  NOP ;  /* 0x0000000000007918 */ /* 0x000fc00000000000 */
[----:B------:R-:W-:-:S00]  /*01e0*/  NOP ;  /* 0x0000000000007918 */ /* 0x000fc00000000000 */
[----:B------:R-:W-:-:S00]  /*01f0*/  NOP ;  /* 0x0000000000007918 */ /* 0x000fc00000000000 */
.L_x_1:


//--------------------- .nv.constant0.triton_poi_fused_eq_2 --------------------------
	.section	.nv.constant0.triton_poi_fused_eq_2,"a",@progbits
	.sectionflags	@""
	.align	4
.nv.constant0.triton_poi_fused_eq_2:
	.zero		548
